//
// Generated by NVIDIA NVVM Compiler
//
// Compiler Build ID: CL-36424714
// Cuda compilation tools, release 13.0, V13.0.88
// Based on NVVM 20.0.0
//

.version 9.0
.target sm_100
.address_size 64

	// .globl	_Z9transposePiS_i

.visible .entry _Z9transposePiS_i(
	.param .u64 .ptr .align 1 _Z9transposePiS_i_param_0,
	.param .u64 .ptr .align 1 _Z9transposePiS_i_param_1,
	.param .u32 _Z9transposePiS_i_param_2
)
{
	.reg .pred 	%p<2>;
	.reg .b32 	%r<12>;
	.reg .b64 	%rd<9>;

	ld.param.u64 	%rd1, [_Z9transposePiS_i_param_0];
	ld.param.u64 	%rd2, [_Z9transposePiS_i_param_1];
	ld.param.u32 	%r2, [_Z9transposePiS_i_param_2];
	mov.u32 	%r3, %ctaid.x;
	mov.u32 	%r4, %ntid.x;
	mov.u32 	%r5, %tid.x;
	mad.lo.s32 	%r1, %r3, %r4, %r5;
	mul.lo.s32 	%r6, %r2, %r2;
	setp.ge.s32 	%p1, %r1, %r6;
	@%p1 bra 	$L__BB0_2;
	cvta.to.global.u64 	%rd3, %rd1;
	cvta.to.global.u64 	%rd4, %rd2;
	mul.wide.s32 	%rd5, %r1, 4;
	add.s64 	%rd6, %rd3, %rd5;
	ld.global.u32 	%r7, [%rd6];
	div.s32 	%r8, %r1, %r2;
	mul.lo.s32 	%r9, %r8, %r2;
	sub.s32 	%r10, %r1, %r9;
	mad.lo.s32 	%r11, %r10, %r2, %r8;
	mul.wide.s32 	%rd7, %r11, 4;
	add.s64 	%rd8, %rd4, %rd7;
	st.global.u32 	[%rd8], %r7;
$L__BB0_2:
	ret;

}
	// .globl	_Z10findRowMinPiPdS0_i
.visible .entry _Z10findRowMinPiPdS0_i(
	.param .u64 .ptr .align 1 _Z10findRowMinPiPdS0_i_param_0,
	.param .u64 .ptr .align 1 _Z10findRowMinPiPdS0_i_param_1,
	.param .u64 .ptr .align 1 _Z10findRowMinPiPdS0_i_param_2,
	.param .u32 _Z10findRowMinPiPdS0_i_param_3
)
{
	.reg .pred 	%p<11>;
	.reg .b32 	%r<96>;
	.reg .b64 	%rd<28>;
	.reg .b64 	%fd<50>;

	ld.param.u64 	%rd8, [_Z10findRowMinPiPdS0_i_param_0];
	ld.param.u64 	%rd7, [_Z10findRowMinPiPdS0_i_param_1];
	ld.param.u64 	%rd9, [_Z10findRowMinPiPdS0_i_param_2];
	ld.param.u32 	%r28, [_Z10findRowMinPiPdS0_i_param_3];
	cvta.to.global.u64 	%rd1, %rd9;
	cvta.to.global.u64 	%rd2, %rd8;
	mov.u32 	%r29, %ctaid.x;
	mov.u32 	%r30, %ntid.x;
	mov.u32 	%r31, %tid.x;
	mad.lo.s32 	%r1, %r29, %r30, %r31;
	setp.ge.s32 	%p1, %r1, %r28;
	@%p1 bra 	$L__BB1_15;
	setp.lt.s32 	%p2, %r28, 1;
	mov.f64 	%fd49, 0d41DFFFFFFFC00000;
	@%p2 bra 	$L__BB1_14;
	mul.lo.s32 	%r2, %r28, %r1;
	and.b32  	%r3, %r28, 7;
	setp.lt.u32 	%p3, %r28, 8;
	mov.b32 	%r95, 2147483647;
	mov.b32 	%r90, 0;
	@%p3 bra 	$L__BB1_5;
	and.b32  	%r90, %r28, 2147483640;
	neg.s32 	%r84, %r90;
	add.s64 	%rd3, %rd2, 16;
	add.s64 	%rd27, %rd1, 32;
	mov.b32 	%r95, 2147483647;
	mov.u32 	%r83, %r2;
$L__BB1_4:
	.pragma "nounroll";
	mul.wide.s32 	%rd10, %r83, 4;
	add.s64 	%rd11, %rd3, %rd10;
	ld.global.u32 	%r36, [%rd11+-16];
	cvt.rn.f64.s32 	%fd4, %r36;
	ld.global.f64 	%fd5, [%rd27+-32];
	sub.f64 	%fd6, %fd4, %fd5;
	cvt.rzi.s32.f64 	%r37, %fd6;
	min.s32 	%r38, %r37, %r95;
	ld.global.u32 	%r39, [%rd11+-12];
	cvt.rn.f64.s32 	%fd7, %r39;
	ld.global.f64 	%fd8, [%rd27+-24];
	sub.f64 	%fd9, %fd7, %fd8;
	cvt.rzi.s32.f64 	%r40, %fd9;
	min.s32 	%r41, %r40, %r38;
	ld.global.u32 	%r42, [%rd11+-8];
	cvt.rn.f64.s32 	%fd10, %r42;
	ld.global.f64 	%fd11, [%rd27+-16];
	sub.f64 	%fd12, %fd10, %fd11;
	cvt.rzi.s32.f64 	%r43, %fd12;
	min.s32 	%r44, %r43, %r41;
	ld.global.u32 	%r45, [%rd11+-4];
	cvt.rn.f64.s32 	%fd13, %r45;
	ld.global.f64 	%fd14, [%rd27+-8];
	sub.f64 	%fd15, %fd13, %fd14;
	cvt.rzi.s32.f64 	%r46, %fd15;
	min.s32 	%r47, %r46, %r44;
	ld.global.u32 	%r48, [%rd11];
	cvt.rn.f64.s32 	%fd16, %r48;
	ld.global.f64 	%fd17, [%rd27];
	sub.f64 	%fd18, %fd16, %fd17;
	cvt.rzi.s32.f64 	%r49, %fd18;
	min.s32 	%r50, %r49, %r47;
	ld.global.u32 	%r51, [%rd11+4];
	cvt.rn.f64.s32 	%fd19, %r51;
	ld.global.f64 	%fd20, [%rd27+8];
	sub.f64 	%fd21, %fd19, %fd20;
	cvt.rzi.s32.f64 	%r52, %fd21;
	min.s32 	%r53, %r52, %r50;
	ld.global.u32 	%r54, [%rd11+8];
	cvt.rn.f64.s32 	%fd22, %r54;
	ld.global.f64 	%fd23, [%rd27+16];
	sub.f64 	%fd24, %fd22, %fd23;
	cvt.rzi.s32.f64 	%r55, %fd24;
	min.s32 	%r56, %r55, %r53;
	ld.global.u32 	%r57, [%rd11+12];
	cvt.rn.f64.s32 	%fd25, %r57;
	ld.global.f64 	%fd26, [%rd27+24];
	sub.f64 	%fd27, %fd25, %fd26;
	cvt.rzi.s32.f64 	%r58, %fd27;
	min.s32 	%r95, %r58, %r56;
	add.s32 	%r84, %r84, 8;
	add.s32 	%r83, %r83, 8;
	add.s64 	%rd27, %rd27, 64;
	setp.ne.s32 	%p4, %r84, 0;
	@%p4 bra 	$L__BB1_4;
$L__BB1_5:
	setp.eq.s32 	%p5, %r3, 0;
	@%p5 bra 	$L__BB1_13;
	and.b32  	%r15, %r28, 3;
	setp.lt.u32 	%p6, %r3, 4;
	@%p6 bra 	$L__BB1_8;
	add.s32 	%r60, %r90, %r2;
	mul.wide.s32 	%rd12, %r60, 4;
	add.s64 	%rd13, %rd2, %rd12;
	ld.global.u32 	%r61, [%rd13];
	cvt.rn.f64.s32 	%fd28, %r61;
	mul.wide.u32 	%rd14, %r90, 8;
	add.s64 	%rd15, %rd1, %rd14;
	ld.global.f64 	%fd29, [%rd15];
	sub.f64 	%fd30, %fd28, %fd29;
	cvt.rzi.s32.f64 	%r62, %fd30;
	min.s32 	%r63, %r62, %r95;
	ld.global.u32 	%r64, [%rd13+4];
	cvt.rn.f64.s32 	%fd31, %r64;
	ld.global.f64 	%fd32, [%rd15+8];
	sub.f64 	%fd33, %fd31, %fd32;
	cvt.rzi.s32.f64 	%r65, %fd33;
	min.s32 	%r66, %r65, %r63;
	ld.global.u32 	%r67, [%rd13+8];
	cvt.rn.f64.s32 	%fd34, %r67;
	ld.global.f64 	%fd35, [%rd15+16];
	sub.f64 	%fd36, %fd34, %fd35;
	cvt.rzi.s32.f64 	%r68, %fd36;
	min.s32 	%r69, %r68, %r66;
	ld.global.u32 	%r70, [%rd13+12];
	cvt.rn.f64.s32 	%fd37, %r70;
	ld.global.f64 	%fd38, [%rd15+24];
	sub.f64 	%fd39, %fd37, %fd38;
	cvt.rzi.s32.f64 	%r71, %fd39;
	min.s32 	%r95, %r71, %r69;
	add.s32 	%r90, %r90, 4;
$L__BB1_8:
	setp.eq.s32 	%p7, %r15, 0;
	@%p7 bra 	$L__BB1_13;
	setp.eq.s32 	%p8, %r15, 1;
	@%p8 bra 	$L__BB1_11;
	add.s32 	%r73, %r90, %r2;
	mul.wide.s32 	%rd16, %r73, 4;
	add.s64 	%rd17, %rd2, %rd16;
	ld.global.u32 	%r74, [%rd17];
	cvt.rn.f64.s32 	%fd40, %r74;
	mul.wide.u32 	%rd18, %r90, 8;
	add.s64 	%rd19, %rd1, %rd18;
	ld.global.f64 	%fd41, [%rd19];
	sub.f64 	%fd42, %fd40, %fd41;
	cvt.rzi.s32.f64 	%r75, %fd42;
	min.s32 	%r76, %r75, %r95;
	ld.global.u32 	%r77, [%rd17+4];
	cvt.rn.f64.s32 	%fd43, %r77;
	ld.global.f64 	%fd44, [%rd19+8];
	sub.f64 	%fd45, %fd43, %fd44;
	cvt.rzi.s32.f64 	%r78, %fd45;
	min.s32 	%r95, %r78, %r76;
	add.s32 	%r90, %r90, 2;
$L__BB1_11:
	and.b32  	%r79, %r28, 1;
	setp.eq.b32 	%p9, %r79, 1;
	not.pred 	%p10, %p9;
	@%p10 bra 	$L__BB1_13;
	add.s32 	%r80, %r90, %r2;
	mul.wide.s32 	%rd20, %r80, 4;
	add.s64 	%rd21, %rd2, %rd20;
	ld.global.u32 	%r81, [%rd21];
	cvt.rn.f64.s32 	%fd46, %r81;
	mul.wide.u32 	%rd22, %r90, 8;
	add.s64 	%rd23, %rd1, %rd22;
	ld.global.f64 	%fd47, [%rd23];
	sub.f64 	%fd48, %fd46, %fd47;
	cvt.rzi.s32.f64 	%r82, %fd48;
	min.s32 	%r95, %r82, %r95;
$L__BB1_13:
	cvt.rn.f64.s32 	%fd49, %r95;
$L__BB1_14:
	cvta.to.global.u64 	%rd24, %rd7;
	mul.wide.s32 	%rd25, %r1, 8;
	add.s64 	%rd26, %rd24, %rd25;
	st.global.f64 	[%rd26], %fd49;
$L__BB1_15:
	ret;

}


// ===== COMPILED SASS (sm_100) =====

	.target	sm_100

	.elftype	@"ET_EXEC"


//--------------------- .note.nv.tkinfo           --------------------------
	.section	.note.nv.tkinfo,"",@"SHT_NOTE"
	.sectionflags	@"SHF_NOTE_NV_TKINFO"
	.tkinfo
        /*0018*/ 	.word	0x00000002
        /*0030*/ 	.string	""
        /*0030*/ 	.string	"ptxas"
        /*0030*/ 	.string	"Cuda compilation tools, release 13.0, V13.0.88"
        /*0030*/ 	.string	"Build cuda_13.0.r13.0/compiler.36424714_0"
        /*0030*/ 	.string	"-arch sm_100 -m 64 "



//--------------------- .note.nv.cuinfo           --------------------------
	.section	.note.nv.cuinfo,"",@"SHT_NOTE"
	.sectionflags	@"SHF_NOTE_NV_CUINFO"
        /*0018*/ 	.short	0x0002
        /*001a*/ 	.short	0x0064
        /*001c*/ 	.short	0x0082
	.zero		2


//--------------------- .nv.info                  --------------------------
	.section	.nv.info,"",@"SHT_CUDA_INFO"
	.align	4


	//----- nvinfo : EIATTR_REGCOUNT
	.align		4
        /*0000*/ 	.byte	0x04, 0x2f
        /*0002*/ 	.short	(.L_1 - .L_0)
	.align		4
.L_0:
        /*0004*/ 	.word	index@(_Z9transposePiS_i)
        /*0008*/ 	.word	0x00000010


	//----- nvinfo : EIATTR_FRAME_SIZE
	.align		4
.L_1:
        /*000c*/ 	.byte	0x04, 0x11
        /*000e*/ 	.short	(.L_3 - .L_2)
	.align		4
.L_2:
        /*0010*/ 	.word	index@(_Z9transposePiS_i)
        /*0014*/ 	.word	0x00000000


	//----- nvinfo : EIATTR_REGCOUNT
	.align		4
.L_3:
        /*0018*/ 	.byte	0x04, 0x2f
        /*001a*/ 	.short	(.L_5 - .L_4)
	.align		4
.L_4:
        /*001c*/ 	.word	index@(_Z10findRowMinPiPdS0_i)
        /*0020*/ 	.word	0x00000020


	//----- nvinfo : EIATTR_FRAME_SIZE
	.align		4
.L_5:
        /*0024*/ 	.byte	0x04, 0x11
        /*0026*/ 	.short	(.L_7 - .L_6)
	.align		4
.L_6:
        /*0028*/ 	.word	index@(_Z10findRowMinPiPdS0_i)
        /*002c*/ 	.word	0x00000000


	//----- nvinfo : EIATTR_MIN_STACK_SIZE
	.align		4
.L_7:
        /*0030*/ 	.byte	0x04, 0x12
        /*0032*/ 	.short	(.L_9 - .L_8)
	.align		4
.L_8:
        /*0034*/ 	.word	index@(_Z10findRowMinPiPdS0_i)
        /*0038*/ 	.word	0x00000000


	//----- nvinfo : EIATTR_MIN_STACK_SIZE
	.align		4
.L_9:
        /*003c*/ 	.byte	0x04, 0x12
        /*003e*/ 	.short	(.L_11 - .L_10)
	.align		4
.L_10:
        /*0040*/ 	.word	index@(_Z9transposePiS_i)
        /*0044*/ 	.word	0x00000000
.L_11:


//--------------------- .nv.compat                --------------------------
	.section	.nv.compat,"",@"SHT_CUDA_COMPAT_INFO"
	.align	4
        /*0000*/ 	.byte	0x02, 0x09, 0x00, 0x00, 0x02, 0x02, 0x01, 0x00, 0x02, 0x05, 0x05, 0x00, 0x03, 0x07, 0x01, 0x01
        /*0010*/ 	.byte	0x02, 0x03, 0x00, 0x00, 0x02, 0x06, 0x01, 0x00, 0x04, 0x0b, 0x08, 0x00, 0x01, 0x00, 0x00, 0x00
        /*0020*/ 	.byte	0x00, 0x00, 0x00, 0x00


//--------------------- .nv.info._Z10findRowMinPiPdS0_i --------------------------
	.section	.nv.info._Z10findRowMinPiPdS0_i,"",@"SHT_CUDA_INFO"
	.sectionflags	@""
	.align	4


	//----- nvinfo : EIATTR_CUDA_API_VERSION
	.align		4
        /*0000*/ 	.byte	0x04, 0x37
        /*0002*/ 	.short	(.L_13 - .L_12)
.L_12:
        /*0004*/ 	.word	0x00000082


	//----- nvinfo : EIATTR_KPARAM_INFO
	.align		4
.L_13:
        /*0008*/ 	.byte	0x04, 0x17
        /*000a*/ 	.short	(.L_15 - .L_14)
.L_14:
        /*000c*/ 	.word	0x00000000
        /*0010*/ 	.short	0x0003
        /*0012*/ 	.short	0x0018
        /*0014*/ 	.byte	0x00, 0xf0, 0x11, 0x00


	//----- nvinfo : EIATTR_KPARAM_INFO
	.align		4
.L_15:
        /*0018*/ 	.byte	0x04, 0x17
        /*001a*/ 	.short	(.L_17 - .L_16)
.L_16:
        /*001c*/ 	.word	0x00000000
        /*0020*/ 	.short	0x0002
        /*0022*/ 	.short	0x0010
        /*0024*/ 	.byte	0x00, 0xf5, 0x21, 0x00


	//----- nvinfo : EIATTR_KPARAM_INFO
	.align		4
.L_17:
        /*0028*/ 	.byte	0x04, 0x17
        /*002a*/ 	.short	(.L_19 - .L_18)
.L_18:
        /*002c*/ 	.word	0x00000000
        /*0030*/ 	.short	0x0001
        /*0032*/ 	.short	0x0008
        /*0034*/ 	.byte	0x00, 0xf5, 0x21, 0x00


	//----- nvinfo : EIATTR_KPARAM_INFO
	.align		4
.L_19:
        /*0038*/ 	.byte	0x04, 0x17
        /*003a*/ 	.short	(.L_21 - .L_20)
.L_20:
        /*003c*/ 	.word	0x00000000
        /*0040*/ 	.short	0x0000
        /*0042*/ 	.short	0x0000
        /*0044*/ 	.byte	0x00, 0xf5, 0x21, 0x00


	//----- nvinfo : EIATTR_SPARSE_MMA_MASK
	.align		4
.L_21:
        /*0048*/ 	.byte	0x03, 0x50
        /*004a*/ 	.short	0x0000


	//----- nvinfo : EIATTR_MAXREG_COUNT
	.align		4
        /*004c*/ 	.byte	0x03, 0x1b
        /*004e*/ 	.short	0x00ff


	//----- nvinfo : EIATTR_MERCURY_ISA_VERSION
	.align		4
        /*0050*/ 	.byte	0x03, 0x5f
        /*0052*/ 	.short	0x0101


	//----- nvinfo : EIATTR_VRC_CTA_INIT_COUNT
	.align		4
        /*0054*/ 	.byte	0x02, 0x4a
	.zero		1
	.zero		1


	//----- nvinfo : EIATTR_EXIT_INSTR_OFFSETS
	.align		4
        /*0058*/ 	.byte	0x04, 0x1c
        /*005a*/ 	.short	(.L_23 - .L_22)


	//   ....[0]....
.L_22:
        /*005c*/ 	.word	0x00000070


	//   ....[1]....
        /*0060*/ 	.word	0x000009a0


	//----- nvinfo : EIATTR_CBANK_PARAM_SIZE
	.align		4
.L_23:
        /*0064*/ 	.byte	0x03, 0x19
        /*0066*/ 	.short	0x001c


	//----- nvinfo : EIATTR_PARAM_CBANK
	.align		4
        /*0068*/ 	.byte	0x04, 0x0a
        /*006a*/ 	.short	(.L_25 - .L_24)
	.align		4
.L_24:
        /*006c*/ 	.word	index@(.nv.constant0._Z10findRowMinPiPdS0_i)
        /*0070*/ 	.short	0x0380
        /*0072*/ 	.short	0x001c


	//----- nvinfo : EIATTR_SW_WAR
	.align		4
.L_25:
        /*0074*/ 	.byte	0x04, 0x36
        /*0076*/ 	.short	(.L_27 - .L_26)
.L_26:
        /*0078*/ 	.word	0x00000008
.L_27:


//--------------------- .nv.info._Z9transposePiS_i --------------------------
	.section	.nv.info._Z9transposePiS_i,"",@"SHT_CUDA_INFO"
	.sectionflags	@""
	.align	4


	//----- nvinfo : EIATTR_CUDA_API_VERSION
	.align		4
        /*0000*/ 	.byte	0x04, 0x37
        /*0002*/ 	.short	(.L_29 - .L_28)
.L_28:
        /*0004*/ 	.word	0x00000082


	//----- nvinfo : EIATTR_KPARAM_INFO
	.align		4
.L_29:
        /*0008*/ 	.byte	0x04, 0x17
        /*000a*/ 	.short	(.L_31 - .L_30)
.L_30:
        /*000c*/ 	.word	0x00000000
        /*0010*/ 	.short	0x0002
        /*0012*/ 	.short	0x0010
        /*0014*/ 	.byte	0x00, 0xf0, 0x11, 0x00


	//----- nvinfo : EIATTR_KPARAM_INFO
	.align		4
.L_31:
        /*0018*/ 	.byte	0x04, 0x17
        /*001a*/ 	.short	(.L_33 - .L_32)
.L_32:
        /*001c*/ 	.word	0x00000000
        /*0020*/ 	.short	0x0001
        /*0022*/ 	.short	0x0008
        /*0024*/ 	.byte	0x00, 0xf5, 0x21, 0x00


	//----- nvinfo : EIATTR_KPARAM_INFO
	.align		4
.L_33:
        /*0028*/ 	.byte	0x04, 0x17
        /*002a*/ 	.short	(.L_35 - .L_34)
.L_34:
        /*002c*/ 	.word	0x00000000
        /*0030*/ 	.short	0x0000
        /*0032*/ 	.short	0x0000
        /*0034*/ 	.byte	0x00, 0xf5, 0x21, 0x00


	//----- nvinfo : EIATTR_SPARSE_MMA_MASK
	.align		4
.L_35:
        /*0038*/ 	.byte	0x03, 0x50
        /*003a*/ 	.short	0x0000


	//----- nvinfo : EIATTR_MAXREG_COUNT
	.align		4
        /*003c*/ 	.byte	0x03, 0x1b
        /*003e*/ 	.short	0x00ff


	//----- nvinfo : EIATTR_MERCURY_ISA_VERSION
	.align		4
        /*0040*/ 	.byte	0x03, 0x5f
        /*0042*/ 	.short	0x0101


	//----- nvinfo : EIATTR_VRC_CTA_INIT_COUNT
	.align		4
        /*0044*/ 	.byte	0x02, 0x4a
	.zero		1
	.zero		1


	//----- nvinfo : EIATTR_EXIT_INSTR_OFFSETS
	.align		4
        /*0048*/ 	.byte	0x04, 0x1c
        /*004a*/ 	.short	(.L_37 - .L_36)


	//   ....[0]....
.L_36:
        /*004c*/ 	.word	0x00000080


	//   ....[1]....
        /*0050*/ 	.word	0x000002a0


	//----- nvinfo : EIATTR_CBANK_PARAM_SIZE
	.align		4
.L_37:
        /*0054*/ 	.byte	0x03, 0x19
        /*0056*/ 	.short	0x0014


	//----- nvinfo : EIATTR_PARAM_CBANK
	.align		4
        /*0058*/ 	.byte	0x04, 0x0a
        /*005a*/ 	.short	(.L_39 - .L_38)
	.align		4
.L_38:
        /*005c*/ 	.word	index@(.nv.constant0._Z9transposePiS_i)
        /*0060*/ 	.short	0x0380
        /*0062*/ 	.short	0x0014


	//----- nvinfo : EIATTR_SW_WAR
	.align		4
.L_39:
        /*0064*/ 	.byte	0x04, 0x36
        /*0066*/ 	.short	(.L_41 - .L_40)
.L_40:
        /*0068*/ 	.word	0x00000008
.L_41:


//--------------------- .nv.callgraph             --------------------------
	.section	.nv.callgraph,"",@"SHT_CUDA_CALLGRAPH"
	.align	4
	.sectionentsize	8
	.align		4
        /*0000*/ 	.word	0x00000000
	.align		4
        /*0004*/ 	.word	0xffffffff
	.align		4
        /*0008*/ 	.word	0x00000000
	.align		4
        /*000c*/ 	.word	0xfffffffe
	.align		4
        /*0010*/ 	.word	0x00000000
	.align		4
        /*0014*/ 	.word	0xfffffffd
	.align		4
        /*0018*/ 	.word	0x00000000
	.align		4
        /*001c*/ 	.word	0xfffffffc


//--------------------- .text._Z10findRowMinPiPdS0_i --------------------------
	.section	.text._Z10findRowMinPiPdS0_i,"ax",@progbits
	.align	128
        .global         _Z10findRowMinPiPdS0_i
        .type           _Z10findRowMinPiPdS0_i,@function
        .size           _Z10findRowMinPiPdS0_i,(.L_x_7 - _Z10findRowMinPiPdS0_i)
        .other          _Z10findRowMinPiPdS0_i,@"STO_CUDA_ENTRY STV_DEFAULT"
_Z10findRowMinPiPdS0_i:
.text._Z10findRowMinPiPdS0_i:
[----:B------:R-:W-:Y:S01]  /*0000*/  LDC R1, c[0x0][0x37c] ;  /* 0x0000df00ff017b82 */ /* 0x000fe20000000800 */
[----:B------:R-:W0:Y:S07]  /*0010*/  S2R R2, SR_TID.X ;  /* 0x0000000000027919 */ /* 0x000e2e0000002100 */
[----:B------:R-:W0:Y:S08]  /*0020*/  S2UR UR4, SR_CTAID.X ;  /* 0x00000000000479c3 */ /* 0x000e300000002500 */
[----:B------:R-:W0:Y:S08]  /*0030*/  LDC R3, c[0x0][0x360] ;  /* 0x0000d800ff037b82 */ /* 0x000e300000000800 */
[----:B------:R-:W1:Y:S01]  /*0040*/  LDC R0, c[0x0][0x398] ;  /* 0x0000e600ff007b82 */ /* 0x000e620000000800 */
[----:B0-----:R-:W-:-:S05]  /*0050*/  IMAD R3, R3, UR4, R2 ;  /* 0x0000000403037c24 */ /* 0x001fca000f8e0202 */
[----:B-1----:R-:W-:-:S13]  /*0060*/  ISETP.GE.AND P0, PT, R3, R0, PT ;  /* 0x000000000300720c */ /* 0x002fda0003f06270 */
[----:B------:R-:W-:Y:S05]  /*0070*/  @P0 EXIT ;  /* 0x000000000000094d */ /* 0x000fea0003800000 */
[----:B------:R-:W-:Y:S01]  /*0080*/  ISETP.GE.AND P0, PT, R0, 0x1, PT ;  /* 0x000000010000780c */ /* 0x000fe20003f06270 */
[----:B------:R-:W0:Y:S01]  /*0090*/  LDCU.64 UR8, c[0x0][0x358] ;  /* 0x00006b00ff0877ac */ /* 0x000e220008000a00 */
[----:B------:R-:W-:Y:S02]  /*00a0*/  IMAD.MOV.U32 R4, RZ, RZ, -0x400000 ;  /* 0xffc00000ff047424 */ /* 0x000fe400078e00ff */
[----:B------:R-:W-:-:S09]  /*00b0*/  IMAD.MOV.U32 R5, RZ, RZ, 0x41dfffff ;  /* 0x41dfffffff057424 */ /* 0x000fd200078e00ff */
[----:B------:R-:W-:Y:S05]  /*00c0*/  @!P0 BRA `(.L_x_0) ;  /* 0x0000000800288947 */ /* 0x000fea0003800000 */
[C---:B------:R-:W-:Y:S01]  /*00d0*/  ISETP.GE.U32.AND P1, PT, R0.reuse, 0x8, PT ;  /* 0x000000080000780c */ /* 0x040fe20003f26070 */
[----:B------:R-:W-:Y:S01]  /*00e0*/  HFMA2 R7, -RZ, RZ, 0, 0 ;  /* 0x00000000ff077431 */ /* 0x000fe200000001ff */
[----:B------:R-:W-:Y:S01]  /*00f0*/  LOP3.LUT R2, R0, 0x7, RZ, 0xc0, !PT ;  /* 0x0000000700027812 */ /* 0x000fe200078ec0ff */
[----:B------:R-:W-:Y:S02]  /*0100*/  IMAD R4, R3, R0, RZ ;  /* 0x0000000003047224 */ /* 0x000fe400078e02ff */
[----:B------:R-:W-:Y:S01]  /*0110*/  IMAD.MOV.U32 R9, RZ, RZ, 0x7fffffff ;  /* 0x7fffffffff097424 */ /* 0x000fe200078e00ff */
[----:B------:R-:W-:-:S07]  /*0120*/  ISETP.NE.AND P0, PT, R2, RZ, PT ;  /* 0x000000ff0200720c */ /* 0x000fce0003f05270 */
[----:B------:R-:W-:Y:S06]  /*0130*/  @!P1 BRA `(.L_x_1) ;  /* 0x0000000400049947 */ /* 0x000fec0003800000 */
[----:B------:R-:W1:Y:S01]  /*0140*/  LDCU.64 UR4, c[0x0][0x390] ;  /* 0x00007200ff0477ac */ /* 0x000e620008000a00 */
[----:B------:R-:W-:Y:S01]  /*0150*/  LOP3.LUT R7, R0, 0x7ffffff8, RZ, 0xc0, !PT ;  /* 0x7ffffff800077812 */ /* 0x000fe200078ec0ff */
[----:B------:R-:W-:Y:S01]  /*0160*/  IMAD.MOV.U32 R9, RZ, RZ, 0x7fffffff ;  /* 0x7fffffffff097424 */ /* 0x000fe200078e00ff */
[----:B------:R-:W2:Y:S01]  /*0170*/  LDCU.64 UR6, c[0x0][0x380] ;  /* 0x00007000ff0677ac */ /* 0x000ea20008000a00 */
[----:B------:R-:W-:Y:S02]  /*0180*/  IMAD.MOV.U32 R5, RZ, RZ, R4 ;  /* 0x000000ffff057224 */ /* 0x000fe400078e0004 */
[----:B------:R-:W-:Y:S01]  /*0190*/  IMAD.MOV R6, RZ, RZ, -R7 ;  /* 0x000000ffff067224 */ /* 0x000fe200078e0a07 */
[----:B-1----:R-:W-:-:S04]  /*01a0*/  UIADD3 UR4, UP1, UPT, UR4, 0x20, URZ ;  /* 0x0000002004047890 */ /* 0x002fc8000ff3e0ff */
[----:B------:R-:W-:Y:S02]  /*01b0*/  UIADD3.X UR5, UPT, UPT, URZ, UR5, URZ, UP1, !UPT ;  /* 0x00000005ff057290 */ /* 0x000fe40008ffe4ff */
[----:B--2---:R-:W-:Y:S01]  /*01c0*/  UIADD3 UR6, UP0, UPT, UR6, 0x10, URZ ;  /* 0x0000001006067890 */ /* 0x004fe2000ff1e0ff */
[----:B------:R-:W-:-:S03]  /*01d0*/  MOV R14, UR4 ;  /* 0x00000004000e7c02 */ /* 0x000fc60008000f00 */
[----:B------:R-:W-:Y:S01]  /*01e0*/  IMAD.U32 R15, RZ, RZ, UR5 ;  /* 0x00000005ff0f7e24 */ /* 0x000fe2000f8e00ff */
[----:B------:R-:W-:-:S12]  /*01f0*/  UIADD3.X UR7, UPT, UPT, URZ, UR7, URZ, UP0, !UPT ;  /* 0x00000007ff077290 */ /* 0x000fd800087fe4ff */
.L_x_2:
[----:B------:R-:W-:Y:S01]  /*0200*/  IMAD.U32 R20, RZ, RZ, UR6 ;  /* 0x00000006ff147e24 */ /* 0x000fe2000f8e00ff */
[----:B0-----:R-:W2:Y:S01]  /*0210*/  LDG.E.64 R16, desc[UR8][R14.64+-0x20] ;  /* 0xffffe0080e107981 */ /* 0x001ea2000c1e1b00 */
[----:B------:R-:W-:-:S03]  /*0220*/  IMAD.U32 R21, RZ, RZ, UR7 ;  /* 0x00000007ff157e24 */ /* 0x000fc6000f8e00ff */
[----:B------:R-:W3:Y:S01]  /*0230*/  LDG.E.64 R22, desc[UR8][R14.64+-0x18] ;  /* 0xffffe8080e167981 */ /* 0x000ee2000c1e1b00 */
[----:B------:R-:W-:-:S03]  /*0240*/  IMAD.WIDE R20, R5, 0x4, R20 ;  /* 0x0000000405147825 */ /* 0x000fc600078e0214 */
[----:B------:R-:W4:Y:S04]  /*0250*/  LDG.E.64 R12, desc[UR8][R14.64+-0x10] ;  /* 0xfffff0080e0c7981 */ /* 0x000f28000c1e1b00 */
[----:B------:R-:W5:Y:S04]  /*0260*/  LDG.E R26, desc[UR8][R20.64+-0x10] ;  /* 0xfffff008141a7981 */ /* 0x000f68000c1e1900 */
[----:B------:R-:W3:Y:S04]  /*0270*/  LDG.E R18, desc[UR8][R20.64+-0xc] ;  /* 0xfffff40814127981 */ /* 0x000ee8000c1e1900 */
[----:B------:R-:W4:Y:S04]  /*0280*/  LDG.E R19, desc[UR8][R20.64+-0x8] ;  /* 0xfffff80814137981 */ /* 0x000f28000c1e1900 */
[----:B------:R-:W4:Y:S04]  /*0290*/  LDG.E R8, desc[UR8][R20.64+-0x4] ;  /* 0xfffffc0814087981 */ /* 0x000f28000c1e1900 */
[----:B------:R-:W4:Y:S04]  /*02a0*/  LDG.E.64 R24, desc[UR8][R14.64+-0x8] ;  /* 0xfffff8080e187981 */ /* 0x000f28000c1e1b00 */
[----:B------:R-:W4:Y:S04]  /*02b0*/  LDG.E.64 R28, desc[UR8][R14.64] ;  /* 0x000000080e1c7981 */ /* 0x000f28000c1e1b00 */
[----:B------:R-:W4:Y:S01]  /*02c0*/  LDG.E R27, desc[UR8][R20.64+0x4] ;  /* 0x00000408141b7981 */ /* 0x000f22000c1e1900 */
[----:B-----5:R0:W2:Y:S03]  /*02d0*/  I2F.F64 R10, R26 ;  /* 0x0000001a000a7312 */ /* 0x0200a60000201c00 */
[----:B0-----:R-:W5:Y:S01]  /*02e0*/  LDG.E R26, desc[UR8][R20.64+0xc] ;  /* 0x00000c08141a7981 */ /* 0x001f62000c1e1900 */
[----:B--2---:R-:W-:-:S04]  /*02f0*/  DADD R16, R10, -R16 ;  /* 0x000000000a107229 */ /* 0x004fc80000000810 */
[----:B---3--:R0:W1:Y:S02]  /*0300*/  I2F.F64 R10, R18 ;  /* 0x00000012000a7312 */ /* 0x0080640000201c00 */
[----:B0-----:R-:W2:Y:S01]  /*0310*/  LDG.E R18, desc[UR8][R20.64] ;  /* 0x0000000814127981 */ /* 0x001ea2000c1e1900 */
[----:B-1----:R-:W-:-:S05]  /*0320*/  DADD R22, R10, -R22 ;  /* 0x000000000a167229 */ /* 0x002fca0000000816 */
[----:B----4-:R-:W0:Y:S02]  /*0330*/  I2F.F64 R10, R19 ;  /* 0x00000013000a7312 */ /* 0x010e240000201c00 */
[----:B0-----:R-:W-:-:S06]  /*0340*/  DADD R12, R10, -R12 ;  /* 0x000000000a0c7229 */ /* 0x001fcc000000080c */
[----:B------:R-:W0:Y:S08]  /*0350*/  I2F.F64 R10, R8 ;  /* 0x00000008000a7312 */ /* 0x000e300000201c00 */
[----:B------:R1:W-:Y:S01]  /*0360*/  F2I.F64.TRUNC R8, R16 ;  /* 0x0000001000087311 */ /* 0x0003e2000030d100 */
[----:B0-----:R-:W-:Y:S01]  /*0370*/  DADD R24, R10, -R24 ;  /* 0x000000000a187229 */ /* 0x001fe20000000818 */
[----:B-1----:R0:W3:Y:S06]  /*0380*/  LDG.E R16, desc[UR8][R20.64+0x8] ;  /* 0x0000080814107981 */ /* 0x0020ec000c1e1900 */
[----:B------:R-:W-:Y:S08]  /*0390*/  F2I.F64.TRUNC R22, R22 ;  /* 0x0000001600167311 */ /* 0x000ff0000030d100 */
[----:B------:R1:W-:Y:S02]  /*03a0*/  F2I.F64.TRUNC R23, R12 ;  /* 0x0000000c00177311 */ /* 0x0003e4000030d100 */
[----:B-1----:R-:W4:Y:S06]  /*03b0*/  LDG.E.64 R12, desc[UR8][R14.64+0x18] ;  /* 0x000018080e0c7981 */ /* 0x002f2c000c1e1b00 */
[----:B--2---:R1:W2:Y:S02]  /*03c0*/  I2F.F64 R10, R18 ;  /* 0x00000012000a7312 */ /* 0x0042a40000201c00 */
[----:B-1----:R-:W5:Y:S01]  /*03d0*/  LDG.E.64 R18, desc[UR8][R14.64+0x8] ;  /* 0x000008080e127981 */ /* 0x002f62000c1e1b00 */
[----:B--2---:R-:W-:-:S03]  /*03e0*/  DADD R28, R10, -R28 ;  /* 0x000000000a1c7229 */ /* 0x004fc6000000081c */
[----:B------:R1:W2:Y:S02]  /*03f0*/  LDG.E.64 R10, desc[UR8][R14.64+0x10] ;  /* 0x000010080e0a7981 */ /* 0x0002a4000c1e1b00 */
[----:B0-----:R-:W-:Y:S01]  /*0400*/  I2F.F64 R20, R27 ;  /* 0x0000001b00147312 */ /* 0x001fe20000201c00 */
[----:B------:R-:W-:-:S07]  /*0410*/  IADD3 R6, PT, PT, R6, 0x8, RZ ;  /* 0x0000000806067810 */ /* 0x000fce0007ffe0ff */
[----:B------:R-:W0:Y:S08]  /*0420*/  F2I.F64.TRUNC R24, R24 ;  /* 0x0000001800187311 */ /* 0x000e30000030d100 */
[----:B---3--:R-:W2:Y:S01]  /*0430*/  I2F.F64 R16, R16 ;  /* 0x0000001000107312 */ /* 0x008ea20000201c00 */
[----:B------:R-:W-:-:S07]  /*0440*/  ISETP.NE.AND P1, PT, R6, RZ, PT ;  /* 0x000000ff0600720c */ /* 0x000fce0003f25270 */
[----:B------:R-:W-:Y:S01]  /*0450*/  F2I.F64.TRUNC R25, R28 ;  /* 0x0000001c00197311 */ /* 0x000fe2000030d100 */
[----:B------:R-:W-:-:S04]  /*0460*/  VIMNMX3 R8, R8, R9, R22, PT ;  /* 0x000000090808720f */ /* 0x000fc80003800116 */
[----:B0-----:R-:W-:Y:S02]  /*0470*/  VIMNMX3 R8, R23, R8, R24, PT ;  /* 0x000000081708720f */ /* 0x001fe40003800118 */
[----:B-1----:R-:W-:Y:S01]  /*0480*/  IADD3 R14, P2, PT, R14, 0x40, RZ ;  /* 0x000000400e0e7810 */ /* 0x002fe20007f5e0ff */
[----:B------:R-:W-:-:S04]  /*0490*/  VIADD R5, R5, 0x8 ;  /* 0x0000000805057836 */ /* 0x000fc80000000000 */
[----:B------:R-:W-:Y:S01]  /*04a0*/  IMAD.X R15, RZ, RZ, R15, P2 ;  /* 0x000000ffff0f7224 */ /* 0x000fe200010e060f */
[----:B-----5:R-:W-:Y:S01]  /*04b0*/  DADD R18, R20, -R18 ;  /* 0x0000000014127229 */ /* 0x020fe20000000812 */
[----:B------:R-:W4:Y:S01]  /*04c0*/  I2F.F64 R20, R26 ;  /* 0x0000001a00147312 */ /* 0x000f220000201c00 */
[----:B--2---:R-:W-:-:S08]  /*04d0*/  DADD R10, R16, -R10 ;  /* 0x00000000100a7229 */ /* 0x004fd0000000080a */
[----:B------:R-:W0:Y:S01]  /*04e0*/  F2I.F64.TRUNC R18, R18 ;  /* 0x0000001200127311 */ /* 0x000e22000030d100 */
[----:B----4-:R-:W-:-:S07]  /*04f0*/  DADD R12, R20, -R12 ;  /* 0x00000000140c7229 */ /* 0x010fce000000080c */
[----:B------:R-:W-:Y:S08]  /*0500*/  F2I.F64.TRUNC R11, R10 ;  /* 0x0000000a000b7311 */ /* 0x000ff0000030d100 */
[----:B------:R-:W1:Y:S01]  /*0510*/  F2I.F64.TRUNC R12, R12 ;  /* 0x0000000c000c7311 */ /* 0x000e62000030d100 */
[----:B0-----:R-:W-:-:S04]  /*0520*/  VIMNMX3 R8, R25, R8, R18, PT ;  /* 0x000000081908720f */ /* 0x001fc80003800112 */
[----:B-1----:R-:W-:Y:S01]  /*0530*/  VIMNMX3 R9, R11, R8, R12, PT ;  /* 0x000000080b09720f */ /* 0x002fe2000380010c */
[----:B------:R-:W-:Y:S06]  /*0540*/  @P1 BRA `(.L_x_2) ;  /* 0xfffffffc002c1947 */ /* 0x000fec000383ffff */
.L_x_1:
[----:B------:R-:W-:Y:S05]  /*0550*/  @!P0 BRA `(.L_x_3) ;  /* 0x0000000400008947 */ /* 0x000fea0003800000 */
[----:B------:R-:W-:Y:S02]  /*0560*/  ISETP.GE.U32.AND P0, PT, R2, 0x4, PT ;  /* 0x000000040200780c */ /* 0x000fe40003f06070 */
[----:B------:R-:W-:-:S04]  /*0570*/  LOP3.LUT R5, R0, 0x3, RZ, 0xc0, !PT ;  /* 0x0000000300057812 */ /* 0x000fc800078ec0ff */
[----:B------:R-:W-:-:S07]  /*0580*/  ISETP.NE.AND P1, PT, R5, RZ, PT ;  /* 0x000000ff0500720c */ /* 0x000fce0003f25270 */
[----:B------:R-:W-:Y:S06]  /*0590*/  @!P0 BRA `(.L_x_4) ;  /* 0x0000000000708947 */ /* 0x000fec0003800000 */
[----:B------:R-:W1:Y:S01]  /*05a0*/  LDC.64 R24, c[0x0][0x380] ;  /* 0x0000e000ff187b82 */ /* 0x000e620000000a00 */
[----:B------:R-:W-:-:S07]  /*05b0*/  IADD3 R11, PT, PT, R4, R7, RZ ;  /* 0x00000007040b7210 */ /* 0x000fce0007ffe0ff */
[----:B------:R-:W2:Y:S01]  /*05c0*/  LDC.64 R20, c[0x0][0x390] ;  /* 0x0000e400ff147b82 */ /* 0x000ea20000000a00 */
[----:B-1----:R-:W-:-:S05]  /*05d0*/  IMAD.WIDE R24, R11, 0x4, R24 ;  /* 0x000000040b187825 */ /* 0x002fca00078e0218 */
[----:B0-----:R-:W3:Y:S01]  /*05e0*/  LDG.E R6, desc[UR8][R24.64] ;  /* 0x0000000818067981 */ /* 0x001ee2000c1e1900 */
[----:B--2---:R-:W-:-:S03]  /*05f0*/  IMAD.WIDE.U32 R20, R7, 0x8, R20 ;  /* 0x0000000807147825 */ /* 0x004fc600078e0014 */
[----:B------:R-:W2:Y:S04]  /*0600*/  LDG.E R22, desc[UR8][R24.64+0x4] ;  /* 0x0000040818167981 */ /* 0x000ea8000c1e1900 */
[----:B------:R-:W4:Y:S04]  /*0610*/  LDG.E.64 R16, desc[UR8][R20.64] ;  /* 0x0000000814107981 */ /* 0x000f28000c1e1b00 */
[----:B------:R-:W5:Y:S04]  /*0620*/  LDG.E R8, desc[UR8][R24.64+0x8] ;  /* 0x0000080818087981 */ /* 0x000f68000c1e1900 */
[----:B------:R-:W5:Y:S04]  /*0630*/  LDG.E R28, desc[UR8][R24.64+0xc] ;  /* 0x00000c08181c7981 */ /* 0x000f68000c1e1900 */
[----:B------:R-:W5:Y:S04]  /*0640*/  LDG.E.64 R12, desc[UR8][R20.64+0x8] ;  /* 0x00000808140c7981 */ /* 0x000f68000c1e1b00 */
[----:B------:R-:W5:Y:S04]  /*0650*/  LDG.E.64 R10, desc[UR8][R20.64+0x10] ;  /* 0x00001008140a7981 */ /* 0x000f68000c1e1b00 */
[----:B------:R-:W5:Y:S01]  /*0660*/  LDG.E.64 R14, desc[UR8][R20.64+0x18] ;  /* 0x00001808140e7981 */ /* 0x000f62000c1e1b00 */
[----:B------:R-:W-:Y:S01]  /*0670*/  VIADD R7, R7, 0x4 ;  /* 0x0000000407077836 */ /* 0x000fe20000000000 */
[----:B---3--:R-:W4:Y:S08]  /*0680*/  I2F.F64 R18, R6 ;  /* 0x0000000600127312 */ /* 0x008f300000201c00 */
[----:B--2---:R-:W0:Y:S01]  /*0690*/  I2F.F64 R22, R22 ;  /* 0x0000001600167312 */ /* 0x004e220000201c00 */
[----:B----4-:R-:W-:-:S07]  /*06a0*/  DADD R26, R18, -R16 ;  /* 0x00000000121a7229 */ /* 0x010fce0000000810 */
[----:B-----5:R-:W1:Y:S08]  /*06b0*/  I2F.F64 R18, R8 ;  /* 0x0000000800127312 */ /* 0x020e700000201c00 */
[----:B------:R-:W2:Y:S01]  /*06c0*/  I2F.F64 R16, R28 ;  /* 0x0000001c00107312 */ /* 0x000ea20000201c00 */
[----:B0-----:R-:W-:Y:S02]  /*06d0*/  DADD R12, R22, -R12 ;  /* 0x00000000160c7229 */ /* 0x001fe4000000080c */
[----:B-1----:R-:W-:-:S05]  /*06e0*/  DADD R10, R18, -R10 ;  /* 0x00000000120a7229 */ /* 0x002fca000000080a */
[----:B------:R-:W-:Y:S01]  /*06f0*/  F2I.F64.TRUNC R2, R26 ;  /* 0x0000001a00027311 */ /* 0x000fe2000030d100 */
[----:B--2---:R-:W-:-:S07]  /*0700*/  DADD R14, R16, -R14 ;  /* 0x00000000100e7229 */ /* 0x004fce000000080e */
[----:B------:R-:W0:Y:S08]  /*0710*/  F2I.F64.TRUNC R12, R12 ;  /* 0x0000000c000c7311 */ /* 0x000e30000030d100 */
[----:B------:R-:W-:Y:S08]  /*0720*/  F2I.F64.TRUNC R11, R10 ;  /* 0x0000000a000b7311 */ /* 0x000ff0000030d100 */
[----:B------:R-:W1:Y:S01]  /*0730*/  F2I.F64.TRUNC R14, R14 ;  /* 0x0000000e000e7311 */ /* 0x000e62000030d100 */
[----:B0-----:R-:W-:-:S04]  /*0740*/  VIMNMX3 R2, R2, R9, R12, PT ;  /* 0x000000090202720f */ /* 0x001fc8000380010c */
[----:B-1----:R-:W-:-:S07]  /*0750*/  VIMNMX3 R9, R11, R2, R14, PT ;  /* 0x000000020b09720f */ /* 0x002fce000380010e */
.L_x_4:
[----:B------:R-:W-:Y:S05]  /*0760*/  @!P1 BRA `(.L_x_3) ;  /* 0x00000000007c9947 */ /* 0x000fea0003800000 */
[----:B------:R-:W-:Y:S02]  /*0770*/  ISETP.NE.AND P0, PT, R5, 0x1, PT ;  /* 0x000000010500780c */ /* 0x000fe40003f05270 */
[----:B------:R-:W-:-:S04]  /*0780*/  LOP3.LUT R0, R0, 0x1, RZ, 0xc0, !PT ;  /* 0x0000000100007812 */ /* 0x000fc800078ec0ff */
[----:B------:R-:W-:-:S07]  /*0790*/  ISETP.NE.U32.AND P1, PT, R0, 0x1, PT ;  /* 0x000000010000780c */ /* 0x000fce0003f25070 */
[----:B------:R-:W1:Y:S01]  /*07a0*/  @P0 LDC.64 R10, c[0x0][0x380] ;  /* 0x0000e000ff0a0b82 */ /* 0x000e620000000a00 */
[----:B------:R-:W-:-:S07]  /*07b0*/  @P0 IMAD.IADD R17, R4, 0x1, R7 ;  /* 0x0000000104110824 */ /* 0x000fce00078e0207 */
[----:B------:R-:W2:Y:S08]  /*07c0*/  @P0 LDC.64 R12, c[0x0][0x390] ;  /* 0x0000e400ff0c0b82 */ /* 0x000eb00000000a00 */
[----:B------:R-:W3:Y:S01]  /*07d0*/  @!P1 LDC.64 R14, c[0x0][0x380] ;  /* 0x0000e000ff0e9b82 */ /* 0x000ee20000000a00 */
[----:B-1----:R-:W-:-:S07]  /*07e0*/  @P0 IMAD.WIDE R16, R17, 0x4, R10 ;  /* 0x0000000411100825 */ /* 0x002fce00078e020a */
[----:B------:R-:W1:Y:S01]  /*07f0*/  @!P1 LDC.64 R10, c[0x0][0x390] ;  /* 0x0000e400ff0a9b82 */ /* 0x000e620000000a00 */
[----:B0-----:R-:W4:Y:S01]  /*0800*/  @P0 LDG.E R18, desc[UR8][R16.64] ;  /* 0x0000000810120981 */ /* 0x001f22000c1e1900 */
[C---:B--2---:R-:W-:Y:S01]  /*0810*/  @P0 IMAD.WIDE.U32 R20, R7.reuse, 0x8, R12 ;  /* 0x0000000807140825 */ /* 0x044fe200078e000c */
[----:B------:R-:W-:Y:S02]  /*0820*/  @P0 IADD3 R7, PT, PT, R7, 0x2, RZ ;  /* 0x0000000207070810 */ /* 0x000fe40007ffe0ff */
[----:B------:R-:W2:Y:S03]  /*0830*/  @P0 LDG.E R22, desc[UR8][R16.64+0x4] ;  /* 0x0000040810160981 */ /* 0x000ea6000c1e1900 */
[----:B------:R-:W-:Y:S01]  /*0840*/  @!P1 IMAD.IADD R5, R4, 0x1, R7 ;  /* 0x0000000104059824 */ /* 0x000fe200078e0207 */
[----:B------:R-:W5:Y:S03]  /*0850*/  @P0 LDG.E.64 R12, desc[UR8][R20.64] ;  /* 0x00000008140c0981 */ /* 0x000f66000c1e1b00 */
[----:B---3--:R-:W-:-:S02]  /*0860*/  @!P1 IMAD.WIDE R14, R5, 0x4, R14 ;  /* 0x00000004050e9825 */ /* 0x008fc400078e020e */
[----:B------:R-:W3:Y:S04]  /*0870*/  @P0 LDG.E.64 R4, desc[UR8][R20.64+0x8] ;  /* 0x0000080814040981 */ /* 0x000ee8000c1e1b00 */
[----:B------:R-:W5:Y:S01]  /*0880*/  @!P1 LDG.E R14, desc[UR8][R14.64] ;  /* 0x000000080e0e9981 */ /* 0x000f62000c1e1900 */
[----:B-1----:R-:W-:-:S06]  /*0890*/  @!P1 IMAD.WIDE.U32 R6, R7, 0x8, R10 ;  /* 0x0000000807069825 */ /* 0x002fcc00078e000a */
[----:B------:R-:W3:Y:S01]  /*08a0*/  @!P1 LDG.E.64 R6, desc[UR8][R6.64] ;  /* 0x0000000806069981 */ /* 0x000ee2000c1e1b00 */
[----:B----4-:R-:W0:Y:S08]  /*08b0*/  @P0 I2F.F64 R18, R18 ;  /* 0x0000001200120312 */ /* 0x010e300000201c00 */
[----:B--2---:R-:W3:Y:S08]  /*08c0*/  @P0 I2F.F64 R22, R22 ;  /* 0x0000001600160312 */ /* 0x004ef00000201c00 */
[----:B-----5:R-:W1:Y:S01]  /*08d0*/  @!P1 I2F.F64 R10, R14 ;  /* 0x0000000e000a9312 */ /* 0x020e620000201c00 */
[----:B0-----:R-:W-:-:S02]  /*08e0*/  @P0 DADD R12, R18, -R12 ;  /* 0x00000000120c0229 */ /* 0x001fc4000000080c */
[----:B---3--:R-:W-:Y:S02]  /*08f0*/  @P0 DADD R4, R22, -R4 ;  /* 0x0000000016040229 */ /* 0x008fe40000000804 */
[----:B-1----:R-:W-:-:S06]  /*0900*/  @!P1 DADD R10, R10, -R6 ;  /* 0x000000000a0a9229 */ /* 0x002fcc0000000806 */
[----:B------:R-:W-:Y:S08]  /*0910*/  @P0 F2I.F64.TRUNC R12, R12 ;  /* 0x0000000c000c0311 */ /* 0x000ff0000030d100 */
[----:B------:R-:W0:Y:S08]  /*0920*/  @P0 F2I.F64.TRUNC R4, R4 ;  /* 0x0000000400040311 */ /* 0x000e30000030d100 */
[----:B------:R-:W1:Y:S01]  /*0930*/  @!P1 F2I.F64.TRUNC R10, R10 ;  /* 0x0000000a000a9311 */ /* 0x000e62000030d100 */
[----:B0-----:R-:W-:-:S04]  /*0940*/  @P0 VIMNMX3 R9, R12, R9, R4, PT ;  /* 0x000000090c09020f */ /* 0x001fc80003800104 */
[----:B-1----:R-:W-:-:S07]  /*0950*/  @!P1 VIMNMX R9, PT, PT, R9, R10, PT ;  /* 0x0000000a09099248 */ /* 0x002fce0003fe0100 */
.L_x_3:
[----:B------:R1:W2:Y:S02]  /*0960*/  I2F.F64 R4, R9 ;  /* 0x0000000900047312 */ /* 0x0002a40000201c00 */
.L_x_0:
[----:B------:R-:W3:Y:S02]  /*0970*/  LDC.64 R6, c[0x0][0x388] ;  /* 0x0000e200ff067b82 */ /* 0x000ee40000000a00 */
[----:B---3--:R-:W-:-:S05]  /*0980*/  IMAD.WIDE R2, R3, 0x8, R6 ;  /* 0x0000000803027825 */ /* 0x008fca00078e0206 */
[----:B0-2---:R-:W-:Y:S01]  /*0990*/  STG.E.64 desc[UR8][R2.64], R4 ;  /* 0x0000000402007986 */ /* 0x005fe2000c101b08 */
[----:B------:R-:W-:Y:S05]  /*09a0*/  EXIT ;  /* 0x000000000000794d */ /* 0x000fea0003800000 */
.L_x_5:
[----:B------:R-:W-:-:S00]  /*09b0*/  BRA `(.L_x_5) ;  /* 0xfffffffc00fc7947 */ /* 0x000fc0000383ffff */
[----:B------:R-:W-:-:S00]  /*09c0*/  NOP ;  /* 0x0000000000007918 */ /* 0x000fc00000000000 */
        /* <DEDUP_REMOVED lines=11> */
.L_x_7:


//--------------------- .text._Z9transposePiS_i   --------------------------
	.section	.text._Z9transposePiS_i,"ax",@progbits
	.align	128
        .global         _Z9transposePiS_i
        .type           _Z9transposePiS_i,@function
        .size           _Z9transposePiS_i,(.L_x_8 - _Z9transposePiS_i)
        .other          _Z9transposePiS_i,@"STO_CUDA_ENTRY STV_DEFAULT"
_Z9transposePiS_i:
.text._Z9transposePiS_i:
[----:B------:R-:W-:Y:S01]  /*0000*/  LDC R1, c[0x0][0x37c] ;  /* 0x0000df00ff017b82 */ /* 0x000fe20000000800 */
[----:B------:R-:W0:Y:S07]  /*0010*/  S2R R2, SR_TID.X ;  /* 0x0000000000027919 */ /* 0x000e2e0000002100 */
[----:B------:R-:W0:Y:S08]  /*0020*/  S2UR UR4, SR_CTAID.X ;  /* 0x00000000000479c3 */ /* 0x000e300000002500 */
[----:B------:R-:W0:Y:S08]  /*0030*/  LDC R7, c[0x0][0x360] ;  /* 0x0000d800ff077b82 */ /* 0x000e300000000800 */
[----:B------:R-:W1:Y:S01]  /*0040*/  LDC R0, c[0x0][0x390] ;  /* 0x0000e400ff007b82 */ /* 0x000e620000000800 */
[----:B0-----:R-:W-:-:S02]  /*0050*/  IMAD R7, R7, UR4, R2 ;  /* 0x0000000407077c24 */ /* 0x001fc4000f8e0202 */
[----:B-1----:R-:W-:-:S05]  /*0060*/  IMAD R2, R0, R0, RZ ;  /* 0x0000000000027224 */ /* 0x002fca00078e02ff */
[----:B------:R-:W-:-:S13]  /*0070*/  ISETP.GE.AND P0, PT, R7, R2, PT ;  /* 0x000000020700720c */ /* 0x000fda0003f06270 */
[----:B------:R-:W-:Y:S05]  /*0080*/  @P0 EXIT ;  /* 0x000000000000094d */ /* 0x000fea0003800000 */
[----:B------:R-:W0:Y:S01]  /*0090*/  LDC.64 R2, c[0x0][0x380] ;  /* 0x0000e000ff027b82 */ /* 0x000e220000000a00 */
[----:B------:R-:W1:Y:S01]  /*00a0*/  LDCU.64 UR4, c[0x0][0x358] ;  /* 0x00006b00ff0477ac */ /* 0x000e620008000a00 */
[----:B0-----:R-:W-:-:S05]  /*00b0*/  IMAD.WIDE R2, R7, 0x4, R2 ;  /* 0x0000000407027825 */ /* 0x001fca00078e0202 */
[----:B-1----:R0:W2:Y:S01]  /*00c0*/  LDG.E R9, desc[UR4][R2.64] ;  /* 0x0000000402097981 */ /* 0x0020a2000c1e1900 */
[----:B------:R-:W-:-:S04]  /*00d0*/  IABS R11, R0 ;  /* 0x00000000000b7213 */ /* 0x000fc80000000000 */
[----:B------:R-:W1:Y:S01]  /*00e0*/  I2F.RP R6, R11 ;  /* 0x0000000b00067306 */ /* 0x000e620000209400 */
[----:B0-----:R-:W-:-:S07]  /*00f0*/  IABS R2, R7 ;  /* 0x0000000700027213 */ /* 0x001fce0000000000 */
[----:B-1----:R-:W0:Y:S02]  /*0100*/  MUFU.RCP R6, R6 ;  /* 0x0000000600067308 */ /* 0x002e240000001000 */
[----:B0-----:R-:W-:-:S06]  /*0110*/  IADD3 R4, PT, PT, R6, 0xffffffe, RZ ;  /* 0x0ffffffe06047810 */ /* 0x001fcc0007ffe0ff */
[----:B------:R0:W1:Y:S02]  /*0120*/  F2I.FTZ.U32.TRUNC.NTZ R5, R4 ;  /* 0x0000000400057305 */ /* 0x000064000021f000 */
[----:B0-----:R-:W-:Y:S01]  /*0130*/  IMAD.MOV.U32 R4, RZ, RZ, RZ ;  /* 0x000000ffff047224 */ /* 0x001fe200078e00ff */
[----:B-1----:R-:W-:-:S05]  /*0140*/  IADD3 R8, PT, PT, RZ, -R5, RZ ;  /* 0x80000005ff087210 */ /* 0x002fca0007ffe0ff */
[----:B------:R-:W-:-:S04]  /*0150*/  IMAD R13, R8, R11, RZ ;  /* 0x0000000b080d7224 */ /* 0x000fc800078e02ff */
[----:B------:R-:W-:-:S06]  /*0160*/  IMAD.HI.U32 R5, R5, R13, R4 ;  /* 0x0000000d05057227 */ /* 0x000fcc00078e0004 */
[----:B------:R-:W-:-:S05]  /*0170*/  IMAD.HI.U32 R5, R5, R2, RZ ;  /* 0x0000000205057227 */ /* 0x000fca00078e00ff */
[----:B------:R-:W-:-:S05]  /*0180*/  IADD3 R3, PT, PT, -R5, RZ, RZ ;  /* 0x000000ff05037210 */ /* 0x000fca0007ffe1ff */
[----:B------:R-:W-:-:S05]  /*0190*/  IMAD R2, R11, R3, R2 ;  /* 0x000000030b027224 */ /* 0x000fca00078e0202 */
[----:B------:R-:W-:-:S13]  /*01a0*/  ISETP.GT.U32.AND P2, PT, R11, R2, PT ;  /* 0x000000020b00720c */ /* 0x000fda0003f44070 */
[----:B------:R-:W-:Y:S01]  /*01b0*/  @!P2 IMAD.IADD R2, R2, 0x1, -R11 ;  /* 0x000000010202a824 */ /* 0x000fe200078e0a0b */
[----:B------:R-:W-:Y:S02]  /*01c0*/  @!P2 IADD3 R5, PT, PT, R5, 0x1, RZ ;  /* 0x000000010505a810 */ /* 0x000fe40007ffe0ff */
[----:B------:R-:W-:Y:S02]  /*01d0*/  ISETP.NE.AND P2, PT, R0, RZ, PT ;  /* 0x000000ff0000720c */ /* 0x000fe40003f45270 */
[----:B------:R-:W-:Y:S02]  /*01e0*/  ISETP.GE.U32.AND P0, PT, R2, R11, PT ;  /* 0x0000000b0200720c */ /* 0x000fe40003f06070 */
[----:B------:R-:W-:-:S04]  /*01f0*/  LOP3.LUT R2, R7, R0, RZ, 0x3c, !PT ;  /* 0x0000000007027212 */ /* 0x000fc800078e3cff */
[----:B------:R-:W-:Y:S02]  /*0200*/  ISETP.GE.AND P1, PT, R2, RZ, PT ;  /* 0x000000ff0200720c */ /* 0x000fe40003f26270 */
[----:B------:R-:W0:Y:S05]  /*0210*/  LDC.64 R2, c[0x0][0x388] ;  /* 0x0000e200ff027b82 */ /* 0x000e2a0000000a00 */
[----:B------:R-:W-:-:S06]  /*0220*/  @P0 VIADD R5, R5, 0x1 ;  /* 0x0000000105050836 */ /* 0x000fcc0000000000 */
[----:B------:R-:W-:Y:S02]  /*0230*/  @!P1 IADD3 R5, PT, PT, -R5, RZ, RZ ;  /* 0x000000ff05059210 */ /* 0x000fe40007ffe1ff */
[----:B------:R-:W-:-:S05]  /*0240*/  @!P2 LOP3.LUT R5, RZ, R0, RZ, 0x33, !PT ;  /* 0x00000000ff05a212 */ /* 0x000fca00078e33ff */
[----:B------:R-:W-:-:S04]  /*0250*/  IMAD.MOV R4, RZ, RZ, -R5 ;  /* 0x000000ffff047224 */ /* 0x000fc800078e0a05 */
[----:B------:R-:W-:-:S04]  /*0260*/  IMAD R7, R0, R4, R7 ;  /* 0x0000000400077224 */ /* 0x000fc800078e0207 */
[----:B------:R-:W-:-:S04]  /*0270*/  IMAD R7, R7, R0, R5 ;  /* 0x0000000007077224 */ /* 0x000fc800078e0205 */
[----:B0-----:R-:W-:-:S05]  /*0280*/  IMAD.WIDE R2, R7, 0x4, R2 ;  /* 0x0000000407027825 */ /* 0x001fca00078e0202 */
[----:B--2---:R-:W-:Y:S01]  /*0290*/  STG.E desc[UR4][R2.64], R9 ;  /* 0x0000000902007986 */ /* 0x004fe2000c101904 */
[----:B------:R-:W-:Y:S05]  /*02a0*/  EXIT ;  /* 0x000000000000794d */ /* 0x000fea0003800000 */
.L_x_6:
        /* <DEDUP_REMOVED lines=13> */
.L_x_8:


//--------------------- .nv.shared.reserved.0     --------------------------
	.section	.nv.shared.reserved.0,"aw",@nobits
	.weak		__nv_reservedSMEM_offset_0_alias
	.size		__nv_reservedSMEM_offset_0_alias, 0, 64
	.other		__nv_reservedSMEM_offset_0_alias,@"STO_CUDA_RESERVED_SHARED STV_DEFAULT"
__nv_reservedSMEM_offset_0_alias:
	.zero		0
	.zero		64


//--------------------- .nv.constant0._Z10findRowMinPiPdS0_i --------------------------
	.section	.nv.constant0._Z10findRowMinPiPdS0_i,"a",@progbits
	.sectionflags	@""
	.align	4
.nv.constant0._Z10findRowMinPiPdS0_i:
	.zero		924


//--------------------- .nv.constant0._Z9transposePiS_i --------------------------
	.section	.nv.constant0._Z9transposePiS_i,"a",@progbits
	.sectionflags	@""
	.align	4
.nv.constant0._Z9transposePiS_i:
	.zero		916


//--------------------- SYMBOLS --------------------------

	.type		.nv.reservedSmem.offset0,@object
	.size		.nv.reservedSmem.offset0,0x4
